//
// Generated by NVIDIA NVVM Compiler
//
// Compiler Build ID: CL-36424714
// Cuda compilation tools, release 13.0, V13.0.88
// Based on NVVM 20.0.0
//

.version 9.0
.target sm_100
.address_size 64

	// .globl	_Z10vector_addPfS_S_i

.visible .entry _Z10vector_addPfS_S_i(
	.param .u64 .ptr .align 1 _Z10vector_addPfS_S_i_param_0,
	.param .u64 .ptr .align 1 _Z10vector_addPfS_S_i_param_1,
	.param .u64 .ptr .align 1 _Z10vector_addPfS_S_i_param_2,
	.param .u32 _Z10vector_addPfS_S_i_param_3
)
{
	.reg .pred 	%p<2>;
	.reg .b32 	%r<6>;
	.reg .b32 	%f<4>;
	.reg .b64 	%rd<11>;

	ld.param.u64 	%rd1, [_Z10vector_addPfS_S_i_param_0];
	ld.param.u64 	%rd2, [_Z10vector_addPfS_S_i_param_1];
	ld.param.u64 	%rd3, [_Z10vector_addPfS_S_i_param_2];
	ld.param.u32 	%r2, [_Z10vector_addPfS_S_i_param_3];
	mov.u32 	%r3, %tid.x;
	mov.u32 	%r4, %ctaid.x;
	mov.u32 	%r5, %ntid.x;
	mad.lo.s32 	%r1, %r4, %r5, %r3;
	setp.ge.s32 	%p1, %r1, %r2;
	@%p1 bra 	$L__BB0_2;
	cvta.to.global.u64 	%rd4, %rd2;
	cvta.to.global.u64 	%rd5, %rd1;
	cvta.to.global.u64 	%rd6, %rd3;
	mul.wide.s32 	%rd7, %r1, 4;
	add.s64 	%rd8, %rd4, %rd7;
	ld.global.f32 	%f1, [%rd8];
	add.s64 	%rd9, %rd5, %rd7;
	ld.global.f32 	%f2, [%rd9];
	add.f32 	%f3, %f1, %f2;
	add.s64 	%rd10, %rd6, %rd7;
	st.global.f32 	[%rd10], %f3;
$L__BB0_2:
	ret;

}


// ===== COMPILED SASS (sm_100) =====

	.target	sm_100

	.elftype	@"ET_EXEC"


//--------------------- .note.nv.tkinfo           --------------------------
	.section	.note.nv.tkinfo,"",@"SHT_NOTE"
	.sectionflags	@"SHF_NOTE_NV_TKINFO"
	.tkinfo
        /*0018*/ 	.word	0x00000002
        /*0030*/ 	.string	""
        /*0030*/ 	.string	"ptxas"
        /*0030*/ 	.string	"Cuda compilation tools, release 13.0, V13.0.88"
        /*0030*/ 	.string	"Build cuda_13.0.r13.0/compiler.36424714_0"
        /*0030*/ 	.string	"-arch sm_100 -m 64 "



//--------------------- .note.nv.cuinfo           --------------------------
	.section	.note.nv.cuinfo,"",@"SHT_NOTE"
	.sectionflags	@"SHF_NOTE_NV_CUINFO"
        /*0018*/ 	.short	0x0002
        /*001a*/ 	.short	0x0064
        /*001c*/ 	.short	0x0082
	.zero		2


//--------------------- .nv.info                  --------------------------
	.section	.nv.info,"",@"SHT_CUDA_INFO"
	.align	4


	//----- nvinfo : EIATTR_REGCOUNT
	.align		4
        /*0000*/ 	.byte	0x04, 0x2f
        /*0002*/ 	.short	(.L_1 - .L_0)
	.align		4
.L_0:
        /*0004*/ 	.word	index@(_Z10vector_addPfS_S_i)
        /*0008*/ 	.word	0x0000000c


	//----- nvinfo : EIATTR_FRAME_SIZE
	.align		4
.L_1:
        /*000c*/ 	.byte	0x04, 0x11
        /*000e*/ 	.short	(.L_3 - .L_2)
	.align		4
.L_2:
        /*0010*/ 	.word	index@(_Z10vector_addPfS_S_i)
        /*0014*/ 	.word	0x00000000


	//----- nvinfo : EIATTR_MIN_STACK_SIZE
	.align		4
.L_3:
        /*0018*/ 	.byte	0x04, 0x12
        /*001a*/ 	.short	(.L_5 - .L_4)
	.align		4
.L_4:
        /*001c*/ 	.word	index@(_Z10vector_addPfS_S_i)
        /*0020*/ 	.word	0x00000000
.L_5:


//--------------------- .nv.compat                --------------------------
	.section	.nv.compat,"",@"SHT_CUDA_COMPAT_INFO"
	.align	4
        /*0000*/ 	.byte	0x02, 0x09, 0x00, 0x00, 0x02, 0x02, 0x01, 0x00, 0x02, 0x05, 0x05, 0x00, 0x03, 0x07, 0x01, 0x01
        /*0010*/ 	.byte	0x02, 0x03, 0x00, 0x00, 0x02, 0x06, 0x01, 0x00, 0x04, 0x0b, 0x08, 0x00, 0x09, 0x00, 0x00, 0x00
        /*0020*/ 	.byte	0x00, 0x00, 0x00, 0x00


//--------------------- .nv.info._Z10vector_addPfS_S_i --------------------------
	.section	.nv.info._Z10vector_addPfS_S_i,"",@"SHT_CUDA_INFO"
	.sectionflags	@""
	.align	4


	//----- nvinfo : EIATTR_CUDA_API_VERSION
	.align		4
        /*0000*/ 	.byte	0x04, 0x37
        /*0002*/ 	.short	(.L_7 - .L_6)
.L_6:
        /*0004*/ 	.word	0x00000082


	//----- nvinfo : EIATTR_KPARAM_INFO
	.align		4
.L_7:
        /*0008*/ 	.byte	0x04, 0x17
        /*000a*/ 	.short	(.L_9 - .L_8)
.L_8:
        /*000c*/ 	.word	0x00000000
        /*0010*/ 	.short	0x0003
        /*0012*/ 	.short	0x0018
        /*0014*/ 	.byte	0x00, 0xf0, 0x11, 0x00


	//----- nvinfo : EIATTR_KPARAM_INFO
	.align		4
.L_9:
        /*0018*/ 	.byte	0x04, 0x17
        /*001a*/ 	.short	(.L_11 - .L_10)
.L_10:
        /*001c*/ 	.word	0x00000000
        /*0020*/ 	.short	0x0002
        /*0022*/ 	.short	0x0010
        /*0024*/ 	.byte	0x00, 0xf5, 0x21, 0x00


	//----- nvinfo : EIATTR_KPARAM_INFO
	.align		4
.L_11:
        /*0028*/ 	.byte	0x04, 0x17
        /*002a*/ 	.short	(.L_13 - .L_12)
.L_12:
        /*002c*/ 	.word	0x00000000
        /*0030*/ 	.short	0x0001
        /*0032*/ 	.short	0x0008
        /*0034*/ 	.byte	0x00, 0xf5, 0x21, 0x00


	//----- nvinfo : EIATTR_KPARAM_INFO
	.align		4
.L_13:
        /*0038*/ 	.byte	0x04, 0x17
        /*003a*/ 	.short	(.L_15 - .L_14)
.L_14:
        /*003c*/ 	.word	0x00000000
        /*0040*/ 	.short	0x0000
        /*0042*/ 	.short	0x0000
        /*0044*/ 	.byte	0x00, 0xf5, 0x21, 0x00


	//----- nvinfo : EIATTR_SPARSE_MMA_MASK
	.align		4
.L_15:
        /*0048*/ 	.byte	0x03, 0x50
        /*004a*/ 	.short	0x0000


	//----- nvinfo : EIATTR_MAXREG_COUNT
	.align		4
        /*004c*/ 	.byte	0x03, 0x1b
        /*004e*/ 	.short	0x00ff


	//----- nvinfo : EIATTR_MERCURY_ISA_VERSION
	.align		4
        /*0050*/ 	.byte	0x03, 0x5f
        /*0052*/ 	.short	0x0101


	//----- nvinfo : EIATTR_VRC_CTA_INIT_COUNT
	.align		4
        /*0054*/ 	.byte	0x02, 0x4a
	.zero		1
	.zero		1


	//----- nvinfo : EIATTR_EXIT_INSTR_OFFSETS
	.align		4
        /*0058*/ 	.byte	0x04, 0x1c
        /*005a*/ 	.short	(.L_17 - .L_16)


	//   ....[0]....
.L_16:
        /*005c*/ 	.word	0x00000070


	//   ....[1]....
        /*0060*/ 	.word	0x00000130


	//----- nvinfo : EIATTR_CBANK_PARAM_SIZE
	.align		4
.L_17:
        /*0064*/ 	.byte	0x03, 0x19
        /*0066*/ 	.short	0x001c


	//----- nvinfo : EIATTR_PARAM_CBANK
	.align		4
        /*0068*/ 	.byte	0x04, 0x0a
        /*006a*/ 	.short	(.L_19 - .L_18)
	.align		4
.L_18:
        /*006c*/ 	.word	index@(.nv.constant0._Z10vector_addPfS_S_i)
        /*0070*/ 	.short	0x0380
        /*0072*/ 	.short	0x001c


	//----- nvinfo : EIATTR_SW_WAR
	.align		4
.L_19:
        /*0074*/ 	.byte	0x04, 0x36
        /*0076*/ 	.short	(.L_21 - .L_20)
.L_20:
        /*0078*/ 	.word	0x00000008
.L_21:


//--------------------- .nv.callgraph             --------------------------
	.section	.nv.callgraph,"",@"SHT_CUDA_CALLGRAPH"
	.align	4
	.sectionentsize	8
	.align		4
        /*0000*/ 	.word	0x00000000
	.align		4
        /*0004*/ 	.word	0xffffffff
	.align		4
        /*0008*/ 	.word	0x00000000
	.align		4
        /*000c*/ 	.word	0xfffffffe
	.align		4
        /*0010*/ 	.word	0x00000000
	.align		4
        /*0014*/ 	.word	0xfffffffd
	.align		4
        /*0018*/ 	.word	0x00000000
	.align		4
        /*001c*/ 	.word	0xfffffffc


//--------------------- .text._Z10vector_addPfS_S_i --------------------------
	.section	.text._Z10vector_addPfS_S_i,"ax",@progbits
	.align	128
        .global         _Z10vector_addPfS_S_i
        .type           _Z10vector_addPfS_S_i,@function
        .size           _Z10vector_addPfS_S_i,(.L_x_1 - _Z10vector_addPfS_S_i)
        .other          _Z10vector_addPfS_S_i,@"STO_CUDA_ENTRY STV_DEFAULT"
_Z10vector_addPfS_S_i:
.text._Z10vector_addPfS_S_i:
[----:B------:R-:W-:Y:S01]  /*0000*/  LDC R1, c[0x0][0x37c] ;  /* 0x0000df00ff017b82 */ /* 0x000fe20000000800 */
[----:B------:R-:W0:Y:S07]  /*0010*/  S2R R9, SR_TID.X ;  /* 0x0000000000097919 */ /* 0x000e2e0000002100 */
[----:B------:R-:W0:Y:S01]  /*0020*/  S2UR UR4, SR_CTAID.X ;  /* 0x00000000000479c3 */ /* 0x000e220000002500 */
[----:B------:R-:W1:Y:S07]  /*0030*/  LDCU UR5, c[0x0][0x398] ;  /* 0x00007300ff0577ac */ /* 0x000e6e0008000800 */
[----:B------:R-:W0:Y:S02]  /*0040*/  LDC R0, c[0x0][0x360] ;  /* 0x0000d800ff007b82 */ /* 0x000e240000000800 */
[----:B0-----:R-:W-:-:S05]  /*0050*/  IMAD R9, R0, UR4, R9 ;  /* 0x0000000400097c24 */ /* 0x001fca000f8e0209 */
[----:B-1----:R-:W-:-:S13]  /*0060*/  ISETP.GE.AND P0, PT, R9, UR5, PT ;  /* 0x0000000509007c0c */ /* 0x002fda000bf06270 */
[----:B------:R-:W-:Y:S05]  /*0070*/  @P0 EXIT ;  /* 0x000000000000094d */ /* 0x000fea0003800000 */
[----:B------:R-:W0:Y:S01]  /*0080*/  LDC.64 R2, c[0x0][0x388] ;  /* 0x0000e200ff027b82 */ /* 0x000e220000000a00 */
[----:B------:R-:W1:Y:S07]  /*0090*/  LDCU.64 UR4, c[0x0][0x358] ;  /* 0x00006b00ff0477ac */ /* 0x000e6e0008000a00 */
[----:B------:R-:W2:Y:S08]  /*00a0*/  LDC.64 R4, c[0x0][0x380] ;  /* 0x0000e000ff047b82 */ /* 0x000eb00000000a00 */
[----:B------:R-:W3:Y:S01]  /*00b0*/  LDC.64 R6, c[0x0][0x390] ;  /* 0x0000e400ff067b82 */ /* 0x000ee20000000a00 */
[----:B0-----:R-:W-:-:S06]  /*00c0*/  IMAD.WIDE R2, R9, 0x4, R2 ;  /* 0x0000000409027825 */ /* 0x001fcc00078e0202 */
[----:B-1----:R-:W4:Y:S01]  /*00d0*/  LDG.E R2, desc[UR4][R2.64] ;  /* 0x0000000402027981 */ /* 0x002f22000c1e1900 */
[----:B--2---:R-:W-:-:S06]  /*00e0*/  IMAD.WIDE R4, R9, 0x4, R4 ;  /* 0x0000000409047825 */ /* 0x004fcc00078e0204 */
[----:B------:R-:W4:Y:S01]  /*00f0*/  LDG.E R5, desc[UR4][R4.64] ;  /* 0x0000000404057981 */ /* 0x000f22000c1e1900 */
[----:B---3--:R-:W-:-:S04]  /*0100*/  IMAD.WIDE R6, R9, 0x4, R6 ;  /* 0x0000000409067825 */ /* 0x008fc800078e0206 */
[----:B----4-:R-:W-:-:S05]  /*0110*/  FADD R9, R2, R5 ;  /* 0x0000000502097221 */ /* 0x010fca0000000000 */
[----:B------:R-:W-:Y:S01]  /*0120*/  STG.E desc[UR4][R6.64], R9 ;  /* 0x0000000906007986 */ /* 0x000fe2000c101904 */
[----:B------:R-:W-:Y:S05]  /*0130*/  EXIT ;  /* 0x000000000000794d */ /* 0x000fea0003800000 */
.L_x_0:
[----:B------:R-:W-:-:S00]  /*0140*/  BRA `(.L_x_0) ;  /* 0xfffffffc00fc7947 */ /* 0x000fc0000383ffff */
[----:B------:R-:W-:-:S00]  /*0150*/  NOP ;  /* 0x0000000000007918 */ /* 0x000fc00000000000 */
        /* <DEDUP_REMOVED lines=10> */
.L_x_1:


//--------------------- .nv.shared.reserved.0     --------------------------
	.section	.nv.shared.reserved.0,"aw",@nobits
	.weak		__nv_reservedSMEM_offset_0_alias
	.size		__nv_reservedSMEM_offset_0_alias, 0, 64
	.other		__nv_reservedSMEM_offset_0_alias,@"STO_CUDA_RESERVED_SHARED STV_DEFAULT"
__nv_reservedSMEM_offset_0_alias:
	.zero		0
	.zero		64


//--------------------- .nv.constant0._Z10vector_addPfS_S_i --------------------------
	.section	.nv.constant0._Z10vector_addPfS_S_i,"a",@progbits
	.sectionflags	@""
	.align	4
.nv.constant0._Z10vector_addPfS_S_i:
	.zero		924


//--------------------- SYMBOLS --------------------------

	.type		.nv.reservedSmem.offset0,@object
	.size		.nv.reservedSmem.offset0,0x4
